//
// Generated by NVIDIA NVVM Compiler
//
// Compiler Build ID: CL-36424714
// Cuda compilation tools, release 13.0, V13.0.88
// Based on NVVM 20.0.0
//

.version 9.0
.target sm_100
.address_size 64

	// .globl	_Z6kernelv
.extern .func  (.param .b32 func_retval0) vprintf
(
	.param .b64 vprintf_param_0,
	.param .b64 vprintf_param_1
)
;
.global .align 1 .b8 $str[23] = {72, 101, 108, 108, 111, 32, 119, 111, 114, 108, 100, 32, 102, 114, 111, 109, 32, 71, 80, 85, 33, 10};

.visible .entry _Z6kernelv()
{
	.reg .b32 	%r<3>;
	.reg .b64 	%rd<3>;

	mov.u64 	%rd1, $str;
	cvta.global.u64 	%rd2, %rd1;
	{ // callseq 0, 0
	.param .b64 param0;
	st.param.b64 	[param0], %rd2;
	.param .b64 param1;
	st.param.b64 	[param1], 0;
	.param .b32 retval0;
	call.uni (retval0), 
	vprintf, 
	(
	param0, 
	param1
	);
	ld.param.b32 	%r1, [retval0];
	} // callseq 0
	ret;

}


// ===== COMPILED SASS (sm_100) =====

	.target	sm_100

	.elftype	@"ET_EXEC"


//--------------------- .note.nv.tkinfo           --------------------------
	.section	.note.nv.tkinfo,"",@"SHT_NOTE"
	.sectionflags	@"SHF_NOTE_NV_TKINFO"
	.tkinfo
        /*0018*/ 	.word	0x00000002
        /*0030*/ 	.string	""
        /*0030*/ 	.string	"ptxas"
        /*0030*/ 	.string	"Cuda compilation tools, release 13.0, V13.0.88"
        /*0030*/ 	.string	"Build cuda_13.0.r13.0/compiler.36424714_0"
        /*0030*/ 	.string	"-arch sm_100 -m 64 "



//--------------------- .note.nv.cuinfo           --------------------------
	.section	.note.nv.cuinfo,"",@"SHT_NOTE"
	.sectionflags	@"SHF_NOTE_NV_CUINFO"
        /*0018*/ 	.short	0x0002
        /*001a*/ 	.short	0x0064
        /*001c*/ 	.short	0x0082
	.zero		2


//--------------------- .nv.info                  --------------------------
	.section	.nv.info,"",@"SHT_CUDA_INFO"
	.align	4


	//----- nvinfo : EIATTR_REGCOUNT
	.align		4
        /*0000*/ 	.byte	0x04, 0x2f
        /*0002*/ 	.short	(.L_2 - .L_1)
	.align		4
.L_1:
        /*0004*/ 	.word	index@(_Z6kernelv)
        /*0008*/ 	.word	0x00000018


	//----- nvinfo : EIATTR_FRAME_SIZE
	.align		4
.L_2:
        /*000c*/ 	.byte	0x04, 0x11
        /*000e*/ 	.short	(.L_4 - .L_3)
	.align		4
.L_3:
        /*0010*/ 	.word	index@(_Z6kernelv)
        /*0014*/ 	.word	0x00000000


	//----- nvinfo : EIATTR_MIN_STACK_SIZE
	.align		4
.L_4:
        /*0018*/ 	.byte	0x04, 0x12
        /*001a*/ 	.short	(.L_6 - .L_5)
	.align		4
.L_5:
        /*001c*/ 	.word	index@(_Z6kernelv)
        /*0020*/ 	.word	0x00000000
.L_6:


//--------------------- .nv.compat                --------------------------
	.section	.nv.compat,"",@"SHT_CUDA_COMPAT_INFO"
	.align	4
        /*0000*/ 	.byte	0x02, 0x09, 0x00, 0x00, 0x02, 0x02, 0x01, 0x00, 0x02, 0x05, 0x05, 0x00, 0x03, 0x07, 0x01, 0x01
        /*0010*/ 	.byte	0x02, 0x03, 0x00, 0x00, 0x02, 0x06, 0x01, 0x00, 0x04, 0x0b, 0x08, 0x00, 0x09, 0x00, 0x00, 0x00
        /*0020*/ 	.byte	0x00, 0x00, 0x00, 0x00


//--------------------- .nv.info._Z6kernelv       --------------------------
	.section	.nv.info._Z6kernelv,"",@"SHT_CUDA_INFO"
	.sectionflags	@""
	.align	4


	//----- nvinfo : EIATTR_CUDA_API_VERSION
	.align		4
        /*0000*/ 	.byte	0x04, 0x37
        /*0002*/ 	.short	(.L_8 - .L_7)
.L_7:
        /*0004*/ 	.word	0x00000082


	//----- nvinfo : EIATTR_SPARSE_MMA_MASK
	.align		4
.L_8:
        /*0008*/ 	.byte	0x03, 0x50
        /*000a*/ 	.short	0x0000


	//----- nvinfo : EIATTR_MAXREG_COUNT
	.align		4
        /*000c*/ 	.byte	0x03, 0x1b
        /*000e*/ 	.short	0x00ff


	//----- nvinfo : EIATTR_EXTERNS
	.align		4
        /*0010*/ 	.byte	0x04, 0x0f
        /*0012*/ 	.short	(.L_10 - .L_9)


	//   ....[0]....
	.align		4
.L_9:
        /*0014*/ 	.word	index@(vprintf)


	//----- nvinfo : EIATTR_MERCURY_ISA_VERSION
	.align		4
.L_10:
        /*0018*/ 	.byte	0x03, 0x5f
        /*001a*/ 	.short	0x0101


	//----- nvinfo : EIATTR_VRC_CTA_INIT_COUNT
	.align		4
        /*001c*/ 	.byte	0x02, 0x4a
	.zero		1
	.zero		1


	//----- nvinfo : EIATTR_SYSCALL_OFFSETS
	.align		4
        /*0020*/ 	.byte	0x04, 0x46
        /*0022*/ 	.short	(.L_12 - .L_11)


	//   ....[0]....
.L_11:
        /*0024*/ 	.word	0x00000080


	//----- nvinfo : EIATTR_EXIT_INSTR_OFFSETS
	.align		4
.L_12:
        /*0028*/ 	.byte	0x04, 0x1c
        /*002a*/ 	.short	(.L_14 - .L_13)


	//   ....[0]....
.L_13:
        /*002c*/ 	.word	0x00000090


	//----- nvinfo : EIATTR_SW_WAR
	.align		4
.L_14:
        /*0030*/ 	.byte	0x04, 0x36
        /*0032*/ 	.short	(.L_16 - .L_15)
.L_15:
        /*0034*/ 	.word	0x00000008
.L_16:


//--------------------- .nv.callgraph             --------------------------
	.section	.nv.callgraph,"",@"SHT_CUDA_CALLGRAPH"
	.align	4
	.sectionentsize	8
	.align		4
        /*0000*/ 	.word	0x00000000
	.align		4
        /*0004*/ 	.word	0xffffffff
	.align		4
        /*0008*/ 	.word	index@(_Z6kernelv)
	.align		4
        /*000c*/ 	.word	index@(vprintf)
	.align		4
        /*0010*/ 	.word	0x00000000
	.align		4
        /*0014*/ 	.word	0xfffffffe
	.align		4
        /*0018*/ 	.word	0x00000000
	.align		4
        /*001c*/ 	.word	0xfffffffd
	.align		4
        /*0020*/ 	.word	0x00000000
	.align		4
        /*0024*/ 	.word	0xfffffffc


//--------------------- .nv.constant4             --------------------------
	.section	.nv.constant4,"a",@progbits
	.align	8
	.align		8
.nv.constant4:
        /*0000*/ 	.dword	vprintf
	.align		8
        /*0008*/ 	.dword	$str


//--------------------- .text._Z6kernelv          --------------------------
	.section	.text._Z6kernelv,"ax",@progbits
	.align	128
        .global         _Z6kernelv
        .type           _Z6kernelv,@function
        .size           _Z6kernelv,(.L_x_2 - _Z6kernelv)
        .other          _Z6kernelv,@"STO_CUDA_ENTRY STV_DEFAULT"
_Z6kernelv:
.text._Z6kernelv:
[----:B------:R-:W0:Y:S01]  /*0000*/  LDC R1, c[0x0][0x37c] ;  /* 0x0000df00ff017b82 */ /* 0x000e220000000800 */
[----:B------:R-:W-:Y:S01]  /*0010*/  MOV R0, 0x0 ;  /* 0x0000000000007802 */ /* 0x000fe20000000f00 */
[----:B------:R-:W1:Y:S01]  /*0020*/  LDCU.64 UR4, c[0x4][0x8] ;  /* 0x01000100ff0477ac */ /* 0x000e620008000a00 */
[----:B------:R-:W-:-:S05]  /*0030*/  CS2R R6, SRZ ;  /* 0x0000000000067805 */ /* 0x000fca000001ff00 */
[----:B------:R2:W3:Y:S01]  /*0040*/  LDC.64 R2, c[0x4][R0] ;  /* 0x0100000000027b82 */ /* 0x0004e20000000a00 */
[----:B-1----:R-:W-:Y:S02]  /*0050*/  IMAD.U32 R4, RZ, RZ, UR4 ;  /* 0x00000004ff047e24 */ /* 0x002fe4000f8e00ff */
[----:B--2---:R-:W-:-:S07]  /*0060*/  IMAD.U32 R5, RZ, RZ, UR5 ;  /* 0x00000005ff057e24 */ /* 0x004fce000f8e00ff */
[----:B------:R-:W-:-:S07]  /*0070*/  LEPC R20, `(.L_x_0) ;  /* 0x000000001014794e */ /* 0x000fce0000000000 */
[----:B0--3--:R-:W-:Y:S05]  /*0080*/  CALL.ABS.NOINC R2 ;  /* 0x0000000002007343 */ /* 0x009fea0003c00000 */
.L_x_0:
[----:B------:R-:W-:Y:S05]  /*0090*/  EXIT ;  /* 0x000000000000794d */ /* 0x000fea0003800000 */
.L_x_1:
[----:B------:R-:W-:-:S00]  /*00a0*/  BRA `(.L_x_1) ;  /* 0xfffffffc00fc7947 */ /* 0x000fc0000383ffff */
[----:B------:R-:W-:-:S00]  /*00b0*/  NOP ;  /* 0x0000000000007918 */ /* 0x000fc00000000000 */
        /* <DEDUP_REMOVED lines=12> */
.L_x_2:


//--------------------- .nv.global.init           --------------------------
	.section	.nv.global.init,"aw",@progbits
.nv.global.init:
	.type		$str,@object
	.size		$str,(.L_0 - $str)
$str:
        /*0000*/ 	.byte	0x48, 0x65, 0x6c, 0x6c, 0x6f, 0x20, 0x77, 0x6f, 0x72, 0x6c, 0x64, 0x20, 0x66, 0x72, 0x6f, 0x6d
        /*0010*/ 	.byte	0x20, 0x47, 0x50, 0x55, 0x21, 0x0a, 0x00
.L_0:


//--------------------- .nv.shared.reserved.0     --------------------------
	.section	.nv.shared.reserved.0,"aw",@nobits
	.weak		__nv_reservedSMEM_offset_0_alias
	.size		__nv_reservedSMEM_offset_0_alias, 0, 64
	.other		__nv_reservedSMEM_offset_0_alias,@"STO_CUDA_RESERVED_SHARED STV_DEFAULT"
__nv_reservedSMEM_offset_0_alias:
	.zero		0
	.zero		64


//--------------------- .nv.constant0._Z6kernelv  --------------------------
	.section	.nv.constant0._Z6kernelv,"a",@progbits
	.sectionflags	@""
	.align	4
.nv.constant0._Z6kernelv:
	.zero		896


//--------------------- SYMBOLS --------------------------

	.type		.nv.reservedSmem.offset0,@object
	.size		.nv.reservedSmem.offset0,0x4
	.type		vprintf,@function
